//
// Generated by NVIDIA NVVM Compiler
//
// Compiler Build ID: CL-36424714
// Cuda compilation tools, release 13.0, V13.0.88
// Based on NVVM 20.0.0
//

.version 9.0
.target sm_100
.address_size 64

	// .globl	_Z1fPfi

.visible .entry _Z1fPfi(
	.param .u64 .ptr .align 1 _Z1fPfi_param_0,
	.param .u32 _Z1fPfi_param_1
)
{
	.reg .pred 	%p<2>;
	.reg .b32 	%r<7>;
	.reg .b32 	%f<2>;
	.reg .b64 	%rd<5>;

	ld.param.u64 	%rd1, [_Z1fPfi_param_0];
	ld.param.u32 	%r2, [_Z1fPfi_param_1];
	mov.u32 	%r3, %ctaid.x;
	mov.u32 	%r4, %ntid.x;
	mov.u32 	%r5, %tid.x;
	mad.lo.s32 	%r1, %r3, %r4, %r5;
	setp.ge.s32 	%p1, %r1, %r2;
	@%p1 bra 	$L__BB0_2;
	cvta.to.global.u64 	%rd2, %rd1;
	mad.lo.s32 	%r6, %r1, %r1, 42;
	cvt.rn.f32.u32 	%f1, %r6;
	mul.wide.s32 	%rd3, %r1, 4;
	add.s64 	%rd4, %rd2, %rd3;
	st.global.f32 	[%rd4], %f1;
$L__BB0_2:
	ret;

}


// ===== COMPILED SASS (sm_100) =====

	.target	sm_100

	.elftype	@"ET_EXEC"


//--------------------- .note.nv.tkinfo           --------------------------
	.section	.note.nv.tkinfo,"",@"SHT_NOTE"
	.sectionflags	@"SHF_NOTE_NV_TKINFO"
	.tkinfo
        /*0018*/ 	.word	0x00000002
        /*0030*/ 	.string	""
        /*0030*/ 	.string	"ptxas"
        /*0030*/ 	.string	"Cuda compilation tools, release 13.0, V13.0.88"
        /*0030*/ 	.string	"Build cuda_13.0.r13.0/compiler.36424714_0"
        /*0030*/ 	.string	"-arch sm_100 -m 64 "



//--------------------- .note.nv.cuinfo           --------------------------
	.section	.note.nv.cuinfo,"",@"SHT_NOTE"
	.sectionflags	@"SHF_NOTE_NV_CUINFO"
        /*0018*/ 	.short	0x0002
        /*001a*/ 	.short	0x0064
        /*001c*/ 	.short	0x0082
	.zero		2


//--------------------- .nv.info                  --------------------------
	.section	.nv.info,"",@"SHT_CUDA_INFO"
	.align	4


	//----- nvinfo : EIATTR_REGCOUNT
	.align		4
        /*0000*/ 	.byte	0x04, 0x2f
        /*0002*/ 	.short	(.L_1 - .L_0)
	.align		4
.L_0:
        /*0004*/ 	.word	index@(_Z1fPfi)
        /*0008*/ 	.word	0x00000008


	//----- nvinfo : EIATTR_FRAME_SIZE
	.align		4
.L_1:
        /*000c*/ 	.byte	0x04, 0x11
        /*000e*/ 	.short	(.L_3 - .L_2)
	.align		4
.L_2:
        /*0010*/ 	.word	index@(_Z1fPfi)
        /*0014*/ 	.word	0x00000000


	//----- nvinfo : EIATTR_MIN_STACK_SIZE
	.align		4
.L_3:
        /*0018*/ 	.byte	0x04, 0x12
        /*001a*/ 	.short	(.L_5 - .L_4)
	.align		4
.L_4:
        /*001c*/ 	.word	index@(_Z1fPfi)
        /*0020*/ 	.word	0x00000000
.L_5:


//--------------------- .nv.compat                --------------------------
	.section	.nv.compat,"",@"SHT_CUDA_COMPAT_INFO"
	.align	4
        /*0000*/ 	.byte	0x02, 0x09, 0x00, 0x00, 0x02, 0x02, 0x01, 0x00, 0x02, 0x05, 0x05, 0x00, 0x03, 0x07, 0x01, 0x01
        /*0010*/ 	.byte	0x02, 0x03, 0x00, 0x00, 0x02, 0x06, 0x01, 0x00, 0x04, 0x0b, 0x08, 0x00, 0x09, 0x00, 0x00, 0x00
        /*0020*/ 	.byte	0x00, 0x00, 0x00, 0x00


//--------------------- .nv.info._Z1fPfi          --------------------------
	.section	.nv.info._Z1fPfi,"",@"SHT_CUDA_INFO"
	.sectionflags	@""
	.align	4


	//----- nvinfo : EIATTR_CUDA_API_VERSION
	.align		4
        /*0000*/ 	.byte	0x04, 0x37
        /*0002*/ 	.short	(.L_7 - .L_6)
.L_6:
        /*0004*/ 	.word	0x00000082


	//----- nvinfo : EIATTR_KPARAM_INFO
	.align		4
.L_7:
        /*0008*/ 	.byte	0x04, 0x17
        /*000a*/ 	.short	(.L_9 - .L_8)
.L_8:
        /*000c*/ 	.word	0x00000000
        /*0010*/ 	.short	0x0001
        /*0012*/ 	.short	0x0008
        /*0014*/ 	.byte	0x00, 0xf0, 0x11, 0x00


	//----- nvinfo : EIATTR_KPARAM_INFO
	.align		4
.L_9:
        /*0018*/ 	.byte	0x04, 0x17
        /*001a*/ 	.short	(.L_11 - .L_10)
.L_10:
        /*001c*/ 	.word	0x00000000
        /*0020*/ 	.short	0x0000
        /*0022*/ 	.short	0x0000
        /*0024*/ 	.byte	0x00, 0xf5, 0x21, 0x00


	//----- nvinfo : EIATTR_SPARSE_MMA_MASK
	.align		4
.L_11:
        /*0028*/ 	.byte	0x03, 0x50
        /*002a*/ 	.short	0x0000


	//----- nvinfo : EIATTR_MAXREG_COUNT
	.align		4
        /*002c*/ 	.byte	0x03, 0x1b
        /*002e*/ 	.short	0x00ff


	//----- nvinfo : EIATTR_MERCURY_ISA_VERSION
	.align		4
        /*0030*/ 	.byte	0x03, 0x5f
        /*0032*/ 	.short	0x0101


	//----- nvinfo : EIATTR_VRC_CTA_INIT_COUNT
	.align		4
        /*0034*/ 	.byte	0x02, 0x4a
	.zero		1
	.zero		1


	//----- nvinfo : EIATTR_EXIT_INSTR_OFFSETS
	.align		4
        /*0038*/ 	.byte	0x04, 0x1c
        /*003a*/ 	.short	(.L_13 - .L_12)


	//   ....[0]....
.L_12:
        /*003c*/ 	.word	0x00000070


	//   ....[1]....
        /*0040*/ 	.word	0x000000e0


	//----- nvinfo : EIATTR_CBANK_PARAM_SIZE
	.align		4
.L_13:
        /*0044*/ 	.byte	0x03, 0x19
        /*0046*/ 	.short	0x000c


	//----- nvinfo : EIATTR_PARAM_CBANK
	.align		4
        /*0048*/ 	.byte	0x04, 0x0a
        /*004a*/ 	.short	(.L_15 - .L_14)
	.align		4
.L_14:
        /*004c*/ 	.word	index@(.nv.constant0._Z1fPfi)
        /*0050*/ 	.short	0x0380
        /*0052*/ 	.short	0x000c


	//----- nvinfo : EIATTR_SW_WAR
	.align		4
.L_15:
        /*0054*/ 	.byte	0x04, 0x36
        /*0056*/ 	.short	(.L_17 - .L_16)
.L_16:
        /*0058*/ 	.word	0x00000008
.L_17:


//--------------------- .nv.callgraph             --------------------------
	.section	.nv.callgraph,"",@"SHT_CUDA_CALLGRAPH"
	.align	4
	.sectionentsize	8
	.align		4
        /*0000*/ 	.word	0x00000000
	.align		4
        /*0004*/ 	.word	0xffffffff
	.align		4
        /*0008*/ 	.word	0x00000000
	.align		4
        /*000c*/ 	.word	0xfffffffe
	.align		4
        /*0010*/ 	.word	0x00000000
	.align		4
        /*0014*/ 	.word	0xfffffffd
	.align		4
        /*0018*/ 	.word	0x00000000
	.align		4
        /*001c*/ 	.word	0xfffffffc


//--------------------- .text._Z1fPfi             --------------------------
	.section	.text._Z1fPfi,"ax",@progbits
	.align	128
        .global         _Z1fPfi
        .type           _Z1fPfi,@function
        .size           _Z1fPfi,(.L_x_1 - _Z1fPfi)
        .other          _Z1fPfi,@"STO_CUDA_ENTRY STV_DEFAULT"
_Z1fPfi:
.text._Z1fPfi:
[----:B------:R-:W-:Y:S01]  /*0000*/  LDC R1, c[0x0][0x37c] ;  /* 0x0000df00ff017b82 */ /* 0x000fe20000000800 */
[----:B------:R-:W0:Y:S07]  /*0010*/  S2R R0, SR_TID.X ;  /* 0x0000000000007919 */ /* 0x000e2e0000002100 */
[----:B------:R-:W0:Y:S01]  /*0020*/  S2UR UR4, SR_CTAID.X ;  /* 0x00000000000479c3 */ /* 0x000e220000002500 */
[----:B------:R-:W1:Y:S07]  /*0030*/  LDCU UR5, c[0x0][0x388] ;  /* 0x00007100ff0577ac */ /* 0x000e6e0008000800 */
[----:B------:R-:W0:Y:S02]  /*0040*/  LDC R5, c[0x0][0x360] ;  /* 0x0000d800ff057b82 */ /* 0x000e240000000800 */
[----:B0-----:R-:W-:-:S05]  /*0050*/  IMAD R5, R5, UR4, R0 ;  /* 0x0000000405057c24 */ /* 0x001fca000f8e0200 */
[----:B-1----:R-:W-:-:S13]  /*0060*/  ISETP.GE.AND P0, PT, R5, UR5, PT ;  /* 0x0000000505007c0c */ /* 0x002fda000bf06270 */
[----:B------:R-:W-:Y:S05]  /*0070*/  @P0 EXIT ;  /* 0x000000000000094d */ /* 0x000fea0003800000 */
[----:B------:R-:W0:Y:S01]  /*0080*/  LDC.64 R2, c[0x0][0x380] ;  /* 0x0000e000ff027b82 */ /* 0x000e220000000a00 */
[----:B------:R-:W1:Y:S01]  /*0090*/  LDCU.64 UR4, c[0x0][0x358] ;  /* 0x00006b00ff0477ac */ /* 0x000e620008000a00 */
[C---:B------:R-:W-:Y:S02]  /*00a0*/  IMAD R0, R5.reuse, R5, 0x2a ;  /* 0x0000002a05007424 */ /* 0x040fe400078e0205 */
[----:B0-----:R-:W-:-:S03]  /*00b0*/  IMAD.WIDE R2, R5, 0x4, R2 ;  /* 0x0000000405027825 */ /* 0x001fc600078e0202 */
[----:B------:R-:W-:-:S05]  /*00c0*/  I2FP.F32.U32 R5, R0 ;  /* 0x0000000000057245 */ /* 0x000fca0000201000 */
[----:B-1----:R-:W-:Y:S01]  /*00d0*/  STG.E desc[UR4][R2.64], R5 ;  /* 0x0000000502007986 */ /* 0x002fe2000c101904 */
[----:B------:R-:W-:Y:S05]  /*00e0*/  EXIT ;  /* 0x000000000000794d */ /* 0x000fea0003800000 */
.L_x_0:
[----:B------:R-:W-:-:S00]  /*00f0*/  BRA `(.L_x_0) ;  /* 0xfffffffc00fc7947 */ /* 0x000fc0000383ffff */
[----:B------:R-:W-:-:S00]  /*0100*/  NOP ;  /* 0x0000000000007918 */ /* 0x000fc00000000000 */
[----:B------:R-:W-:-:S00]  /*0110*/  NOP ;  /* 0x0000000000007918 */ /* 0x000fc00000000000 */
[----:B------:R-:W-:-:S00]  /*0120*/  NOP ;  /* 0x0000000000007918 */ /* 0x000fc00000000000 */
[----:B------:R-:W-:-:S00]  /*0130*/  NOP ;  /* 0x0000000000007918 */ /* 0x000fc00000000000 */
[----:B------:R-:W-:-:S00]  /*0140*/  NOP ;  /* 0x0000000000007918 */ /* 0x000fc00000000000 */
[----:B------:R-:W-:-:S00]  /*0150*/  NOP ;  /* 0x0000000000007918 */ /* 0x000fc00000000000 */
[----:B------:R-:W-:-:S00]  /*0160*/  NOP ;  /* 0x0000000000007918 */ /* 0x000fc00000000000 */
[----:B------:R-:W-:-:S00]  /*0170*/  NOP ;  /* 0x0000000000007918 */ /* 0x000fc00000000000 */
.L_x_1:


//--------------------- .nv.shared.reserved.0     --------------------------
	.section	.nv.shared.reserved.0,"aw",@nobits
	.weak		__nv_reservedSMEM_offset_0_alias
	.size		__nv_reservedSMEM_offset_0_alias, 0, 64
	.other		__nv_reservedSMEM_offset_0_alias,@"STO_CUDA_RESERVED_SHARED STV_DEFAULT"
__nv_reservedSMEM_offset_0_alias:
	.zero		0
	.zero		64


//--------------------- .nv.constant0._Z1fPfi     --------------------------
	.section	.nv.constant0._Z1fPfi,"a",@progbits
	.sectionflags	@""
	.align	4
.nv.constant0._Z1fPfi:
	.zero		908


//--------------------- SYMBOLS --------------------------

	.type		.nv.reservedSmem.offset0,@object
	.size		.nv.reservedSmem.offset0,0x4
